//
// Generated by NVIDIA NVVM Compiler
//
// Compiler Build ID: CL-36424714
// Cuda compilation tools, release 13.0, V13.0.88
// Based on NVVM 20.0.0
//

.version 9.0
.target sm_100
.address_size 64

	// .globl	_Z24stencil3d_shared_studentPKfPfifffffff
// _ZZ24stencil3d_shared_studentPKfPfifffffffE4tile has been demoted

.visible .entry _Z24stencil3d_shared_studentPKfPfifffffff(
	.param .u64 .ptr .align 1 _Z24stencil3d_shared_studentPKfPfifffffff_param_0,
	.param .u64 .ptr .align 1 _Z24stencil3d_shared_studentPKfPfifffffff_param_1,
	.param .u32 _Z24stencil3d_shared_studentPKfPfifffffff_param_2,
	.param .f32 _Z24stencil3d_shared_studentPKfPfifffffff_param_3,
	.param .f32 _Z24stencil3d_shared_studentPKfPfifffffff_param_4,
	.param .f32 _Z24stencil3d_shared_studentPKfPfifffffff_param_5,
	.param .f32 _Z24stencil3d_shared_studentPKfPfifffffff_param_6,
	.param .f32 _Z24stencil3d_shared_studentPKfPfifffffff_param_7,
	.param .f32 _Z24stencil3d_shared_studentPKfPfifffffff_param_8,
	.param .f32 _Z24stencil3d_shared_studentPKfPfifffffff_param_9
)
{
	.reg .pred 	%p<22>;
	.reg .b32 	%r<37>;
	.reg .b32 	%f<27>;
	.reg .b64 	%rd<11>;
	// demoted variable
	.shared .align 4 .b8 _ZZ24stencil3d_shared_studentPKfPfifffffffE4tile[2048];
	ld.param.u64 	%rd2, [_Z24stencil3d_shared_studentPKfPfifffffff_param_0];
	ld.param.u64 	%rd3, [_Z24stencil3d_shared_studentPKfPfifffffff_param_1];
	ld.param.u32 	%r10, [_Z24stencil3d_shared_studentPKfPfifffffff_param_2];
	ld.param.f32 	%f3, [_Z24stencil3d_shared_studentPKfPfifffffff_param_3];
	ld.param.f32 	%f4, [_Z24stencil3d_shared_studentPKfPfifffffff_param_4];
	ld.param.f32 	%f5, [_Z24stencil3d_shared_studentPKfPfifffffff_param_5];
	ld.param.f32 	%f6, [_Z24stencil3d_shared_studentPKfPfifffffff_param_6];
	ld.param.f32 	%f7, [_Z24stencil3d_shared_studentPKfPfifffffff_param_7];
	ld.param.f32 	%f8, [_Z24stencil3d_shared_studentPKfPfifffffff_param_8];
	ld.param.f32 	%f9, [_Z24stencil3d_shared_studentPKfPfifffffff_param_9];
	cvta.to.global.u64 	%rd1, %rd3;
	setp.lt.s32 	%p1, %r10, 1;
	@%p1 bra 	$L__BB0_10;
	mov.u32 	%r11, %ctaid.x;
	mov.u32 	%r12, %ctaid.y;
	mov.u32 	%r13, %ctaid.z;
	mov.u32 	%r1, %tid.x;
	mov.u32 	%r2, %tid.y;
	mov.u32 	%r3, %tid.z;
	add.s32 	%r4, %r1, -1;
	mad.lo.s32 	%r14, %r11, 6, %r4;
	mad.lo.s32 	%r15, %r12, 6, %r2;
	add.s32 	%r6, %r15, -1;
	mad.lo.s32 	%r17, %r13, 6, %r3;
	add.s32 	%r7, %r17, -1;
	max.u32 	%r18, %r7, %r6;
	mov.f32 	%f26, 0f00000000;
	max.u32 	%r19, %r18, %r14;
	setp.ge.u32 	%p2, %r19, %r10;
	@%p2 bra 	$L__BB0_3;
	mad.lo.s32 	%r20, %r10, %r7, %r6;
	mad.lo.s32 	%r21, %r20, %r10, %r14;
	cvta.to.global.u64 	%rd4, %rd2;
	mul.wide.u32 	%rd5, %r21, 4;
	add.s64 	%rd6, %rd4, %rd5;
	ld.global.nc.f32 	%f26, [%rd6];
$L__BB0_3:
	shl.b32 	%r23, %r3, 8;
	mov.u32 	%r24, _ZZ24stencil3d_shared_studentPKfPfifffffffE4tile;
	add.s32 	%r25, %r24, %r23;
	shl.b32 	%r27, %r2, 5;
	add.s32 	%r28, %r25, %r27;
	shl.b32 	%r29, %r1, 2;
	add.s32 	%r8, %r28, %r29;
	st.shared.f32 	[%r8], %f26;
	bar.sync 	0;
	setp.gt.u32 	%p3, %r4, 5;
	setp.eq.s32 	%p4, %r2, 0;
	setp.gt.u32 	%p5, %r2, 6;
	or.pred  	%p6, %p3, %p5;
	or.pred  	%p7, %p6, %p4;
	setp.eq.s32 	%p8, %r3, 0;
	or.pred  	%p9, %p8, %p7;
	setp.gt.u32 	%p10, %r3, 6;
	or.pred  	%p11, %p9, %p10;
	@%p11 bra 	$L__BB0_10;
	setp.ge.u32 	%p12, %r19, %r10;
	@%p12 bra 	$L__BB0_10;
	setp.eq.s32 	%p13, %r7, 0;
	add.s32 	%r9, %r10, -1;
	setp.ge.u32 	%p14, %r7, %r9;
	or.pred  	%p15, %p13, %p14;
	@%p15 bra 	$L__BB0_8;
	setp.eq.s32 	%p16, %r6, 0;
	setp.ge.u32 	%p17, %r6, %r9;
	or.pred  	%p18, %p16, %p17;
	@%p18 bra 	$L__BB0_8;
	setp.ne.s32 	%p19, %r14, 0;
	setp.lt.u32 	%p20, %r14, %r9;
	and.pred  	%p21, %p19, %p20;
	@%p21 bra 	$L__BB0_9;
$L__BB0_8:
	ld.shared.f32 	%f25, [%r8];
	mad.lo.s32 	%r35, %r10, %r7, %r6;
	mad.lo.s32 	%r36, %r35, %r10, %r14;
	mul.wide.u32 	%rd9, %r36, 4;
	add.s64 	%rd10, %rd1, %rd9;
	st.global.f32 	[%rd10], %f25;
	bra.uni 	$L__BB0_10;
$L__BB0_9:
	ld.shared.f32 	%f11, [%r8];
	ld.shared.f32 	%f12, [%r8+-4];
	ld.shared.f32 	%f13, [%r8+4];
	ld.shared.f32 	%f14, [%r8+-32];
	ld.shared.f32 	%f15, [%r8+32];
	ld.shared.f32 	%f16, [%r8+-256];
	ld.shared.f32 	%f17, [%r8+256];
	mul.f32 	%f18, %f4, %f12;
	fma.rn.f32 	%f19, %f3, %f11, %f18;
	fma.rn.f32 	%f20, %f5, %f13, %f19;
	fma.rn.f32 	%f21, %f6, %f14, %f20;
	fma.rn.f32 	%f22, %f7, %f15, %f21;
	fma.rn.f32 	%f23, %f8, %f16, %f22;
	fma.rn.f32 	%f24, %f9, %f17, %f23;
	mad.lo.s32 	%r33, %r10, %r7, %r6;
	mad.lo.s32 	%r34, %r33, %r10, %r14;
	mul.wide.u32 	%rd7, %r34, 4;
	add.s64 	%rd8, %rd1, %rd7;
	st.global.f32 	[%rd8], %f24;
$L__BB0_10:
	ret;

}


// ===== COMPILED SASS (sm_100) =====

	.target	sm_100

	.elftype	@"ET_EXEC"


//--------------------- .note.nv.tkinfo           --------------------------
	.section	.note.nv.tkinfo,"",@"SHT_NOTE"
	.sectionflags	@"SHF_NOTE_NV_TKINFO"
	.tkinfo
        /*0018*/ 	.word	0x00000002
        /*0030*/ 	.string	""
        /*0030*/ 	.string	"ptxas"
        /*0030*/ 	.string	"Cuda compilation tools, release 13.0, V13.0.88"
        /*0030*/ 	.string	"Build cuda_13.0.r13.0/compiler.36424714_0"
        /*0030*/ 	.string	"-arch sm_100 -m 64 "



//--------------------- .note.nv.cuinfo           --------------------------
	.section	.note.nv.cuinfo,"",@"SHT_NOTE"
	.sectionflags	@"SHF_NOTE_NV_CUINFO"
        /*0018*/ 	.short	0x0002
        /*001a*/ 	.short	0x0064
        /*001c*/ 	.short	0x0082
	.zero		2


//--------------------- .nv.info                  --------------------------
	.section	.nv.info,"",@"SHT_CUDA_INFO"
	.align	4


	//----- nvinfo : EIATTR_REGCOUNT
	.align		4
        /*0000*/ 	.byte	0x04, 0x2f
        /*0002*/ 	.short	(.L_1 - .L_0)
	.align		4
.L_0:
        /*0004*/ 	.word	index@(_Z24stencil3d_shared_studentPKfPfifffffff)
        /*0008*/ 	.word	0x00000012


	//----- nvinfo : EIATTR_FRAME_SIZE
	.align		4
.L_1:
        /*000c*/ 	.byte	0x04, 0x11
        /*000e*/ 	.short	(.L_3 - .L_2)
	.align		4
.L_2:
        /*0010*/ 	.word	index@(_Z24stencil3d_shared_studentPKfPfifffffff)
        /*0014*/ 	.word	0x00000000


	//----- nvinfo : EIATTR_MIN_STACK_SIZE
	.align		4
.L_3:
        /*0018*/ 	.byte	0x04, 0x12
        /*001a*/ 	.short	(.L_5 - .L_4)
	.align		4
.L_4:
        /*001c*/ 	.word	index@(_Z24stencil3d_shared_studentPKfPfifffffff)
        /*0020*/ 	.word	0x00000000
.L_5:


//--------------------- .nv.compat                --------------------------
	.section	.nv.compat,"",@"SHT_CUDA_COMPAT_INFO"
	.align	4
        /*0000*/ 	.byte	0x02, 0x09, 0x00, 0x00, 0x02, 0x02, 0x01, 0x00, 0x02, 0x05, 0x05, 0x00, 0x03, 0x07, 0x01, 0x01
        /*0010*/ 	.byte	0x02, 0x03, 0x00, 0x00, 0x02, 0x06, 0x01, 0x00, 0x04, 0x0b, 0x08, 0x00, 0x09, 0x00, 0x00, 0x00
        /*0020*/ 	.byte	0x00, 0x00, 0x00, 0x00


//--------------------- .nv.info._Z24stencil3d_shared_studentPKfPfifffffff --------------------------
	.section	.nv.info._Z24stencil3d_shared_studentPKfPfifffffff,"",@"SHT_CUDA_INFO"
	.sectionflags	@""
	.align	4


	//----- nvinfo : EIATTR_CUDA_API_VERSION
	.align		4
        /*0000*/ 	.byte	0x04, 0x37
        /*0002*/ 	.short	(.L_7 - .L_6)
.L_6:
        /*0004*/ 	.word	0x00000082


	//----- nvinfo : EIATTR_KPARAM_INFO
	.align		4
.L_7:
        /*0008*/ 	.byte	0x04, 0x17
        /*000a*/ 	.short	(.L_9 - .L_8)
.L_8:
        /*000c*/ 	.word	0x00000000
        /*0010*/ 	.short	0x0009
        /*0012*/ 	.short	0x002c
        /*0014*/ 	.byte	0x00, 0xf0, 0x11, 0x00


	//----- nvinfo : EIATTR_KPARAM_INFO
	.align		4
.L_9:
        /*0018*/ 	.byte	0x04, 0x17
        /*001a*/ 	.short	(.L_11 - .L_10)
.L_10:
        /*001c*/ 	.word	0x00000000
        /*0020*/ 	.short	0x0008
        /*0022*/ 	.short	0x0028
        /*0024*/ 	.byte	0x00, 0xf0, 0x11, 0x00


	//----- nvinfo : EIATTR_KPARAM_INFO
	.align		4
.L_11:
        /*0028*/ 	.byte	0x04, 0x17
        /*002a*/ 	.short	(.L_13 - .L_12)
.L_12:
        /*002c*/ 	.word	0x00000000
        /*0030*/ 	.short	0x0007
        /*0032*/ 	.short	0x0024
        /*0034*/ 	.byte	0x00, 0xf0, 0x11, 0x00


	//----- nvinfo : EIATTR_KPARAM_INFO
	.align		4
.L_13:
        /*0038*/ 	.byte	0x04, 0x17
        /*003a*/ 	.short	(.L_15 - .L_14)
.L_14:
        /*003c*/ 	.word	0x00000000
        /*0040*/ 	.short	0x0006
        /*0042*/ 	.short	0x0020
        /*0044*/ 	.byte	0x00, 0xf0, 0x11, 0x00


	//----- nvinfo : EIATTR_KPARAM_INFO
	.align		4
.L_15:
        /*0048*/ 	.byte	0x04, 0x17
        /*004a*/ 	.short	(.L_17 - .L_16)
.L_16:
        /*004c*/ 	.word	0x00000000
        /*0050*/ 	.short	0x0005
        /*0052*/ 	.short	0x001c
        /*0054*/ 	.byte	0x00, 0xf0, 0x11, 0x00


	//----- nvinfo : EIATTR_KPARAM_INFO
	.align		4
.L_17:
        /*0058*/ 	.byte	0x04, 0x17
        /*005a*/ 	.short	(.L_19 - .L_18)
.L_18:
        /*005c*/ 	.word	0x00000000
        /*0060*/ 	.short	0x0004
        /*0062*/ 	.short	0x0018
        /*0064*/ 	.byte	0x00, 0xf0, 0x11, 0x00


	//----- nvinfo : EIATTR_KPARAM_INFO
	.align		4
.L_19:
        /*0068*/ 	.byte	0x04, 0x17
        /*006a*/ 	.short	(.L_21 - .L_20)
.L_20:
        /*006c*/ 	.word	0x00000000
        /*0070*/ 	.short	0x0003
        /*0072*/ 	.short	0x0014
        /*0074*/ 	.byte	0x00, 0xf0, 0x11, 0x00


	//----- nvinfo : EIATTR_KPARAM_INFO
	.align		4
.L_21:
        /*0078*/ 	.byte	0x04, 0x17
        /*007a*/ 	.short	(.L_23 - .L_22)
.L_22:
        /*007c*/ 	.word	0x00000000
        /*0080*/ 	.short	0x0002
        /*0082*/ 	.short	0x0010
        /*0084*/ 	.byte	0x00, 0xf0, 0x11, 0x00


	//----- nvinfo : EIATTR_KPARAM_INFO
	.align		4
.L_23:
        /*0088*/ 	.byte	0x04, 0x17
        /*008a*/ 	.short	(.L_25 - .L_24)
.L_24:
        /*008c*/ 	.word	0x00000000
        /*0090*/ 	.short	0x0001
        /*0092*/ 	.short	0x0008
        /*0094*/ 	.byte	0x00, 0xf5, 0x21, 0x00


	//----- nvinfo : EIATTR_KPARAM_INFO
	.align		4
.L_25:
        /*0098*/ 	.byte	0x04, 0x17
        /*009a*/ 	.short	(.L_27 - .L_26)
.L_26:
        /*009c*/ 	.word	0x00000000
        /*00a0*/ 	.short	0x0000
        /*00a2*/ 	.short	0x0000
        /*00a4*/ 	.byte	0x00, 0xf5, 0x21, 0x00


	//----- nvinfo : EIATTR_SPARSE_MMA_MASK
	.align		4
.L_27:
        /*00a8*/ 	.byte	0x03, 0x50
        /*00aa*/ 	.short	0x0000


	//----- nvinfo : EIATTR_MAXREG_COUNT
	.align		4
        /*00ac*/ 	.byte	0x03, 0x1b
        /*00ae*/ 	.short	0x00ff


	//----- nvinfo : EIATTR_NUM_BARRIERS
	.align		4
        /*00b0*/ 	.byte	0x02, 0x4c
        /*00b2*/ 	.byte	0x01
	.zero		1


	//----- nvinfo : EIATTR_MERCURY_ISA_VERSION
	.align		4
        /*00b4*/ 	.byte	0x03, 0x5f
        /*00b6*/ 	.short	0x0101


	//----- nvinfo : EIATTR_VRC_CTA_INIT_COUNT
	.align		4
        /*00b8*/ 	.byte	0x02, 0x4a
	.zero		1
	.zero		1


	//----- nvinfo : EIATTR_EXIT_INSTR_OFFSETS
	.align		4
        /*00bc*/ 	.byte	0x04, 0x1c
        /*00be*/ 	.short	(.L_29 - .L_28)


	//   ....[0]....
.L_28:
        /*00c0*/ 	.word	0x00000030


	//   ....[1]....
        /*00c4*/ 	.word	0x00000260


	//   ....[2]....
        /*00c8*/ 	.word	0x00000270


	//   ....[3]....
        /*00cc*/ 	.word	0x00000390


	//   ....[4]....
        /*00d0*/ 	.word	0x00000500


	//----- nvinfo : EIATTR_CRS_STACK_SIZE
	.align		4
.L_29:
        /*00d4*/ 	.byte	0x04, 0x1e
        /*00d6*/ 	.short	(.L_31 - .L_30)
.L_30:
        /*00d8*/ 	.word	0x00000000


	//----- nvinfo : EIATTR_CBANK_PARAM_SIZE
	.align		4
.L_31:
        /*00dc*/ 	.byte	0x03, 0x19
        /*00de*/ 	.short	0x0030


	//----- nvinfo : EIATTR_PARAM_CBANK
	.align		4
        /*00e0*/ 	.byte	0x04, 0x0a
        /*00e2*/ 	.short	(.L_33 - .L_32)
	.align		4
.L_32:
        /*00e4*/ 	.word	index@(.nv.constant0._Z24stencil3d_shared_studentPKfPfifffffff)
        /*00e8*/ 	.short	0x0380
        /*00ea*/ 	.short	0x0030


	//----- nvinfo : EIATTR_SW_WAR
	.align		4
.L_33:
        /*00ec*/ 	.byte	0x04, 0x36
        /*00ee*/ 	.short	(.L_35 - .L_34)
.L_34:
        /*00f0*/ 	.word	0x00000008
.L_35:


//--------------------- .nv.callgraph             --------------------------
	.section	.nv.callgraph,"",@"SHT_CUDA_CALLGRAPH"
	.align	4
	.sectionentsize	8
	.align		4
        /*0000*/ 	.word	0x00000000
	.align		4
        /*0004*/ 	.word	0xffffffff
	.align		4
        /*0008*/ 	.word	0x00000000
	.align		4
        /*000c*/ 	.word	0xfffffffe
	.align		4
        /*0010*/ 	.word	0x00000000
	.align		4
        /*0014*/ 	.word	0xfffffffd
	.align		4
        /*0018*/ 	.word	0x00000000
	.align		4
        /*001c*/ 	.word	0xfffffffc


//--------------------- .text._Z24stencil3d_shared_studentPKfPfifffffff --------------------------
	.section	.text._Z24stencil3d_shared_studentPKfPfifffffff,"ax",@progbits
	.align	128
        .global         _Z24stencil3d_shared_studentPKfPfifffffff
        .type           _Z24stencil3d_shared_studentPKfPfifffffff,@function
        .size           _Z24stencil3d_shared_studentPKfPfifffffff,(.L_x_4 - _Z24stencil3d_shared_studentPKfPfifffffff)
        .other          _Z24stencil3d_shared_studentPKfPfifffffff,@"STO_CUDA_ENTRY STV_DEFAULT"
_Z24stencil3d_shared_studentPKfPfifffffff:
.text._Z24stencil3d_shared_studentPKfPfifffffff:
[----:B------:R-:W-:Y:S08]  /*0000*/  LDC R1, c[0x0][0x37c] ;  /* 0x0000df00ff017b82 */ /* 0x000ff00000000800 */
[----:B------:R-:W0:Y:S02]  /*0010*/  LDC R3, c[0x0][0x390] ;  /* 0x0000e400ff037b82 */ /* 0x000e240000000800 */
[----:B0-----:R-:W-:-:S13]  /*0020*/  ISETP.GE.AND P0, PT, R3, 0x1, PT ;  /* 0x000000010300780c */ /* 0x001fda0003f06270 */
[----:B------:R-:W-:Y:S05]  /*0030*/  @!P0 EXIT ;  /* 0x000000000000894d */ /* 0x000fea0003800000 */
[----:B------:R-:W0:Y:S01]  /*0040*/  S2R R11, SR_TID.X ;  /* 0x00000000000b7919 */ /* 0x000e220000002100 */
[----:B------:R-:W1:Y:S01]  /*0050*/  LDCU.64 UR6, c[0x0][0x358] ;  /* 0x00006b00ff0677ac */ /* 0x000e620008000a00 */
[----:B------:R-:W2:Y:S01]  /*0060*/  S2R R13, SR_TID.Y ;  /* 0x00000000000d7919 */ /* 0x000ea20000002200 */
[----:B------:R-:W3:Y:S01]  /*0070*/  S2R R10, SR_TID.Z ;  /* 0x00000000000a7919 */ /* 0x000ee20000002300 */
[----:B------:R-:W2:Y:S01]  /*0080*/  S2R R2, SR_CTAID.Y ;  /* 0x0000000000027919 */ /* 0x000ea20000002600 */
[----:B------:R-:W3:Y:S01]  /*0090*/  S2R R5, SR_CTAID.Z ;  /* 0x0000000000057919 */ /* 0x000ee20000002700 */
[----:B------:R-:W4:Y:S01]  /*00a0*/  S2R R7, SR_CTAID.X ;  /* 0x0000000000077919 */ /* 0x000f220000002500 */
[----:B0-----:R-:W-:Y:S01]  /*00b0*/  IADD3 R4, PT, PT, R11, -0x1, RZ ;  /* 0xffffffff0b047810 */ /* 0x001fe20007ffe0ff */
[----:B--2---:R-:W-:Y:S02]  /*00c0*/  IMAD R2, R2, 0x6, R13 ;  /* 0x0000000602027824 */ /* 0x004fe400078e020d */
[----:B---3--:R-:W-:-:S03]  /*00d0*/  IMAD R5, R5, 0x6, R10 ;  /* 0x0000000605057824 */ /* 0x008fc600078e020a */
[----:B------:R-:W-:Y:S01]  /*00e0*/  IADD3 R2, PT, PT, R2, -0x1, RZ ;  /* 0xffffffff02027810 */ /* 0x000fe20007ffe0ff */
[----:B----4-:R-:W-:Y:S01]  /*00f0*/  IMAD R0, R7, 0x6, R4 ;  /* 0x0000000607007824 */ /* 0x010fe200078e0204 */
[----:B------:R-:W-:-:S04]  /*0100*/  IADD3 R5, PT, PT, R5, -0x1, RZ ;  /* 0xffffffff05057810 */ /* 0x000fc80007ffe0ff */
[----:B------:R-:W-:-:S04]  /*0110*/  VIMNMX3.U32 R6, R5, R2, R0, !PT ;  /* 0x000000020506720f */ /* 0x000fc80007800000 */
[----:B------:R-:W-:-:S13]  /*0120*/  ISETP.GE.U32.AND P1, PT, R6, R3, PT ;  /* 0x000000030600720c */ /* 0x000fda0003f26070 */
[----:B------:R-:W0:Y:S01]  /*0130*/  @!P1 LDC.64 R6, c[0x0][0x380] ;  /* 0x0000e000ff069b82 */ /* 0x000e220000000a00 */
[----:B------:R-:W-:-:S04]  /*0140*/  @!P1 IMAD R8, R5, R3, R2 ;  /* 0x0000000305089224 */ /* 0x000fc800078e0202 */
[----:B------:R-:W-:Y:S02]  /*0150*/  @!P1 IMAD R9, R8, R3, R0 ;  /* 0x0000000308099224 */ /* 0x000fe400078e0200 */
[----:B------:R-:W-:Y:S02]  /*0160*/  HFMA2 R8, -RZ, RZ, 0, 0 ;  /* 0x00000000ff087431 */ /* 0x000fe400000001ff */
[----:B0-----:R-:W-:-:S05]  /*0170*/  @!P1 IMAD.WIDE.U32 R6, R9, 0x4, R6 ;  /* 0x0000000409069825 */ /* 0x001fca00078e0006 */
[----:B-1----:R-:W2:Y:S01]  /*0180*/  @!P1 LDG.E.CONSTANT R8, desc[UR6][R6.64] ;  /* 0x0000000606089981 */ /* 0x002ea2000c1e9900 */
[----:B------:R-:W0:Y:S01]  /*0190*/  S2UR UR5, SR_CgaCtaId ;  /* 0x00000000000579c3 */ /* 0x000e220000008800 */
[----:B------:R-:W-:Y:S01]  /*01a0*/  UMOV UR4, 0x400 ;  /* 0x0000040000047882 */ /* 0x000fe20000000000 */
[----:B------:R-:W-:-:S04]  /*01b0*/  ISETP.GT.U32.AND P0, PT, R13, 0x6, PT ;  /* 0x000000060d00780c */ /* 0x000fc80003f04070 */
[----:B------:R-:W-:-:S04]  /*01c0*/  ISETP.GT.U32.OR P0, PT, R4, 0x5, P0 ;  /* 0x000000050400780c */ /* 0x000fc80000704470 */
[----:B------:R-:W-:-:S04]  /*01d0*/  ISETP.EQ.OR P0, PT, R13, RZ, P0 ;  /* 0x000000ff0d00720c */ /* 0x000fc80000702670 */
[----:B------:R-:W-:-:S04]  /*01e0*/  ISETP.EQ.OR P0, PT, R10, RZ, P0 ;  /* 0x000000ff0a00720c */ /* 0x000fc80000702670 */
[----:B------:R-:W-:Y:S01]  /*01f0*/  ISETP.GT.U32.OR P0, PT, R10, 0x6, P0 ;  /* 0x000000060a00780c */ /* 0x000fe20000704470 */
[----:B0-----:R-:W-:-:S06]  /*0200*/  ULEA UR4, UR5, UR4, 0x18 ;  /* 0x0000000405047291 */ /* 0x001fcc000f8ec0ff */
[----:B------:R-:W-:-:S04]  /*0210*/  LEA R4, R10, UR4, 0x8 ;  /* 0x000000040a047c11 */ /* 0x000fc8000f8e40ff */
[----:B------:R-:W-:-:S04]  /*0220*/  LEA R4, R13, R4, 0x5 ;  /* 0x000000040d047211 */ /* 0x000fc800078e28ff */
[----:B------:R-:W-:-:S05]  /*0230*/  LEA R9, R11, R4, 0x2 ;  /* 0x000000040b097211 */ /* 0x000fca00078e10ff */
[----:B--2---:R0:W-:Y:S01]  /*0240*/  STS [R9], R8 ;  /* 0x0000000809007388 */ /* 0x0041e20000000800 */
[----:B------:R-:W-:Y:S06]  /*0250*/  BAR.SYNC.DEFER_BLOCKING 0x0 ;  /* 0x0000000000007b1d */ /* 0x000fec0000010000 */
[----:B------:R-:W-:Y:S05]  /*0260*/  @P0 EXIT ;  /* 0x000000000000094d */ /* 0x000fea0003800000 */
[----:B------:R-:W-:Y:S05]  /*0270*/  @P1 EXIT ;  /* 0x000000000000194d */ /* 0x000fea0003800000 */
[----:B------:R-:W-:Y:S01]  /*0280*/  IADD3 R7, PT, PT, R3, -0x1, RZ ;  /* 0xffffffff03077810 */ /* 0x000fe20007ffe0ff */
[----:B------:R-:W-:Y:S03]  /*0290*/  BSSY.RECONVERGENT B0, `(.L_x_0) ;  /* 0x0000009000007945 */ /* 0x000fe60003800200 */
[----:B------:R-:W-:-:S04]  /*02a0*/  ISETP.GE.U32.AND P0, PT, R5, R7, PT ;  /* 0x000000070500720c */ /* 0x000fc80003f06070 */
[----:B------:R-:W-:-:S13]  /*02b0*/  ISETP.EQ.OR P0, PT, R5, RZ, P0 ;  /* 0x000000ff0500720c */ /* 0x000fda0000702670 */
[----:B------:R-:W-:Y:S05]  /*02c0*/  @P0 BRA `(.L_x_1) ;  /* 0x0000000000140947 */ /* 0x000fea0003800000 */
[-C--:B------:R-:W-:Y:S02]  /*02d0*/  ISETP.GE.U32.AND P1, PT, R2, R7.reuse, PT ;  /* 0x000000070200720c */ /* 0x080fe40003f26070 */
[----:B------:R-:W-:Y:S02]  /*02e0*/  ISETP.GE.U32.AND P0, PT, R0, R7, PT ;  /* 0x000000070000720c */ /* 0x000fe40003f06070 */
[----:B------:R-:W-:Y:S02]  /*02f0*/  ISETP.EQ.OR P1, PT, R2, RZ, P1 ;  /* 0x000000ff0200720c */ /* 0x000fe40000f22670 */
[----:B------:R-:W-:-:S13]  /*0300*/  ISETP.NE.AND P0, PT, R0, RZ, !P0 ;  /* 0x000000ff0000720c */ /* 0x000fda0004705270 */
[----:B------:R-:W-:Y:S05]  /*0310*/  @P0 BRA !P1, `(.L_x_2) ;  /* 0x0000000000200947 */ /* 0x000fea0004800000 */
.L_x_1:
[----:B------:R-:W-:Y:S05]  /*0320*/  BSYNC.RECONVERGENT B0 ;  /* 0x0000000000007941 */ /* 0x000fea0003800200 */
.L_x_0:
[----:B0-----:R-:W0:Y:S01]  /*0330*/  LDS R9, [R9] ;  /* 0x0000000009097984 */ /* 0x001e220000000800 */
[----:B------:R-:W1:Y:S01]  /*0340*/  LDC.64 R6, c[0x0][0x388] ;  /* 0x0000e200ff067b82 */ /* 0x000e620000000a00 */
[----:B------:R-:W-:-:S04]  /*0350*/  IMAD R2, R5, R3, R2 ;  /* 0x0000000305027224 */ /* 0x000fc800078e0202 */
[----:B------:R-:W-:-:S04]  /*0360*/  IMAD R3, R2, R3, R0 ;  /* 0x0000000302037224 */ /* 0x000fc800078e0200 */
[----:B-1----:R-:W-:-:S05]  /*0370*/  IMAD.WIDE.U32 R2, R3, 0x4, R6 ;  /* 0x0000000403027825 */ /* 0x002fca00078e0006 */
[----:B0-----:R-:W-:Y:S01]  /*0380*/  STG.E desc[UR6][R2.64], R9 ;  /* 0x0000000902007986 */ /* 0x001fe2000c101906 */
[----:B------:R-:W-:Y:S05]  /*0390*/  EXIT ;  /* 0x000000000000794d */ /* 0x000fea0003800000 */
.L_x_2:
[----:B------:R-:W1:Y:S01]  /*03a0*/  LDS R4, [R9+-0x4] ;  /* 0xfffffc0009047984 */ /* 0x000e620000000800 */
[----:B------:R-:W1:Y:S01]  /*03b0*/  LDCU.64 UR4, c[0x0][0x398] ;  /* 0x00007300ff0477ac */ /* 0x000e620008000a00 */
[----:B------:R-:W2:Y:S01]  /*03c0*/  LDC.64 R6, c[0x0][0x388] ;  /* 0x0000e200ff067b82 */ /* 0x000ea20000000a00 */
[-C--:B------:R-:W-:Y:S01]  /*03d0*/  IMAD R2, R5, R3.reuse, R2 ;  /* 0x0000000305027224 */ /* 0x080fe200078e0202 */
[----:B------:R-:W3:Y:S01]  /*03e0*/  LDS R15, [R9] ;  /* 0x00000000090f7984 */ /* 0x000ee20000000800 */
[----:B------:R-:W3:Y:S02]  /*03f0*/  LDCU UR8, c[0x0][0x394] ;  /* 0x00007280ff0877ac */ /* 0x000ee40008000800 */
[----:B------:R-:W-:Y:S01]  /*0400*/  IMAD R3, R2, R3, R0 ;  /* 0x0000000302037224 */ /* 0x000fe200078e0200 */
[----:B0-----:R-:W0:Y:S01]  /*0410*/  LDS R8, [R9+0x4] ;  /* 0x0000040009087984 */ /* 0x001e220000000800 */
[----:B------:R-:W4:Y:S03]  /*0420*/  LDCU.128 UR12, c[0x0][0x3a0] ;  /* 0x00007400ff0c77ac */ /* 0x000f260008000c00 */
[----:B------:R-:W4:Y:S04]  /*0430*/  LDS R10, [R9+-0x20] ;  /* 0xffffe000090a7984 */ /* 0x000f280000000800 */
[----:B------:R-:W5:Y:S04]  /*0440*/  LDS R11, [R9+0x20] ;  /* 0x00002000090b7984 */ /* 0x000f680000000800 */
[----:B------:R-:W5:Y:S04]  /*0450*/  LDS R12, [R9+-0x100] ;  /* 0xffff0000090c7984 */ /* 0x000f680000000800 */
[----:B------:R-:W5:Y:S01]  /*0460*/  LDS R13, [R9+0x100] ;  /* 0x00010000090d7984 */ /* 0x000f620000000800 */
[----:B--2---:R-:W-:-:S04]  /*0470*/  IMAD.WIDE.U32 R6, R3, 0x4, R6 ;  /* 0x0000000403067825 */ /* 0x004fc800078e0006 */
[----:B-1----:R-:W-:-:S04]  /*0480*/  FMUL R4, R4, UR4 ;  /* 0x0000000404047c20 */ /* 0x002fc80008400000 */
[----:B---3--:R-:W-:-:S04]  /*0490*/  FFMA R15, R15, UR8, R4 ;  /* 0x000000080f0f7c23 */ /* 0x008fc80008000004 */
[----:B0-----:R-:W-:-:S04]  /*04a0*/  FFMA R15, R8, UR5, R15 ;  /* 0x00000005080f7c23 */ /* 0x001fc8000800000f */
[----:B----4-:R-:W-:-:S04]  /*04b0*/  FFMA R10, R10, UR12, R15 ;  /* 0x0000000c0a0a7c23 */ /* 0x010fc8000800000f */
[----:B-----5:R-:W-:-:S04]  /*04c0*/  FFMA R11, R11, UR13, R10 ;  /* 0x0000000d0b0b7c23 */ /* 0x020fc8000800000a */
[----:B------:R-:W-:-:S04]  /*04d0*/  FFMA R12, R12, UR14, R11 ;  /* 0x0000000e0c0c7c23 */ /* 0x000fc8000800000b */
[----:B------:R-:W-:-:S05]  /*04e0*/  FFMA R13, R13, UR15, R12 ;  /* 0x0000000f0d0d7c23 */ /* 0x000fca000800000c */
[----:B------:R-:W-:Y:S01]  /*04f0*/  STG.E desc[UR6][R6.64], R13 ;  /* 0x0000000d06007986 */ /* 0x000fe2000c101906 */
[----:B------:R-:W-:Y:S05]  /*0500*/  EXIT ;  /* 0x000000000000794d */ /* 0x000fea0003800000 */
.L_x_3:
[----:B------:R-:W-:-:S00]  /*0510*/  BRA `(.L_x_3) ;  /* 0xfffffffc00fc7947 */ /* 0x000fc0000383ffff */
[----:B------:R-:W-:-:S00]  /*0520*/  NOP ;  /* 0x0000000000007918 */ /* 0x000fc00000000000 */
        /* <DEDUP_REMOVED lines=13> */
.L_x_4:


//--------------------- .nv.shared._Z24stencil3d_shared_studentPKfPfifffffff --------------------------
	.section	.nv.shared._Z24stencil3d_shared_studentPKfPfifffffff,"aw",@nobits
	.sectionflags	@""
	.align	4
.nv.shared._Z24stencil3d_shared_studentPKfPfifffffff:
	.zero		3072


//--------------------- .nv.shared.reserved.0     --------------------------
	.section	.nv.shared.reserved.0,"aw",@nobits
	.weak		__nv_reservedSMEM_offset_0_alias
	.size		__nv_reservedSMEM_offset_0_alias, 0, 64
	.other		__nv_reservedSMEM_offset_0_alias,@"STO_CUDA_RESERVED_SHARED STV_DEFAULT"
__nv_reservedSMEM_offset_0_alias:
	.zero		0
	.zero		64


//--------------------- .nv.constant0._Z24stencil3d_shared_studentPKfPfifffffff --------------------------
	.section	.nv.constant0._Z24stencil3d_shared_studentPKfPfifffffff,"a",@progbits
	.sectionflags	@""
	.align	4
.nv.constant0._Z24stencil3d_shared_studentPKfPfifffffff:
	.zero		944


//--------------------- SYMBOLS --------------------------

	.type		.nv.reservedSmem.offset0,@object
	.size		.nv.reservedSmem.offset0,0x4
	.type		.nv.reservedSmem.cap,@object
	.size		.nv.reservedSmem.cap,0x4
